//
// Generated by NVIDIA NVVM Compiler
//
// Compiler Build ID: CL-36424714
// Cuda compilation tools, release 13.0, V13.0.88
// Based on NVVM 20.0.0
//

.version 9.0
.target sm_100
.address_size 64

	// .globl	_Z6d_GetSiiPdS_PKdS_d

.visible .entry _Z6d_GetSiiPdS_PKdS_d(
	.param .u32 _Z6d_GetSiiPdS_PKdS_d_param_0,
	.param .u32 _Z6d_GetSiiPdS_PKdS_d_param_1,
	.param .u64 .ptr .align 1 _Z6d_GetSiiPdS_PKdS_d_param_2,
	.param .u64 .ptr .align 1 _Z6d_GetSiiPdS_PKdS_d_param_3,
	.param .u64 .ptr .align 1 _Z6d_GetSiiPdS_PKdS_d_param_4,
	.param .u64 .ptr .align 1 _Z6d_GetSiiPdS_PKdS_d_param_5,
	.param .f64 _Z6d_GetSiiPdS_PKdS_d_param_6
)
{
	.reg .pred 	%p<12>;
	.reg .b32 	%r<32>;
	.reg .b64 	%rd<39>;
	.reg .b64 	%fd<120>;

	ld.param.u32 	%r15, [_Z6d_GetSiiPdS_PKdS_d_param_0];
	ld.param.u32 	%r14, [_Z6d_GetSiiPdS_PKdS_d_param_1];
	ld.param.u64 	%rd14, [_Z6d_GetSiiPdS_PKdS_d_param_2];
	ld.param.u64 	%rd12, [_Z6d_GetSiiPdS_PKdS_d_param_3];
	ld.param.u64 	%rd15, [_Z6d_GetSiiPdS_PKdS_d_param_4];
	ld.param.u64 	%rd13, [_Z6d_GetSiiPdS_PKdS_d_param_5];
	cvta.to.global.u64 	%rd1, %rd15;
	cvta.to.global.u64 	%rd2, %rd13;
	cvta.to.global.u64 	%rd3, %rd14;
	mov.u32 	%r16, %ctaid.x;
	mov.u32 	%r17, %ntid.x;
	mov.u32 	%r18, %tid.x;
	mad.lo.s32 	%r1, %r16, %r17, %r18;
	mov.u32 	%r19, %ctaid.y;
	mov.u32 	%r20, %ntid.y;
	mov.u32 	%r21, %tid.y;
	mad.lo.s32 	%r2, %r19, %r20, %r21;
	setp.ge.s32 	%p1, %r1, %r15;
	setp.ge.s32 	%p2, %r2, %r14;
	or.pred  	%p3, %p1, %p2;
	setp.lt.s32 	%p4, %r14, 1;
	or.pred  	%p5, %p3, %p4;
	@%p5 bra 	$L__BB0_9;
	cvta.to.global.u64 	%rd16, %rd12;
	mul.wide.u32 	%rd17, %r2, 24;
	add.s64 	%rd4, %rd1, %rd17;
	mul.lo.s32 	%r3, %r14, %r1;
	add.s32 	%r23, %r3, %r2;
	mul.wide.s32 	%rd18, %r23, 8;
	add.s64 	%rd5, %rd16, %rd18;
	ld.global.f64 	%fd118, [%rd5];
	setp.lt.u32 	%p6, %r14, 4;
	mov.b32 	%r31, 0;
	@%p6 bra 	$L__BB0_4;
	and.b32  	%r31, %r14, 2147483644;
	neg.s32 	%r29, %r31;
	add.s64 	%rd38, %rd1, 48;
	add.s64 	%rd37, %rd2, 16;
	mov.u32 	%r28, %r3;
$L__BB0_3:
	.pragma "nounroll";
	mul.wide.s32 	%rd19, %r28, 8;
	add.s64 	%rd20, %rd3, %rd19;
	ld.global.f64 	%fd7, [%rd38+-48];
	ld.global.f64 	%fd8, [%rd4];
	fma.rn.f64 	%fd9, %fd7, %fd8, 0d0000000000000000;
	ld.global.f64 	%fd10, [%rd38+-40];
	ld.global.f64 	%fd11, [%rd4+8];
	fma.rn.f64 	%fd12, %fd10, %fd11, %fd9;
	ld.global.f64 	%fd13, [%rd38+-32];
	ld.global.f64 	%fd14, [%rd4+16];
	fma.rn.f64 	%fd15, %fd13, %fd14, %fd12;
	fma.rn.f64 	%fd16, %fd15, %fd15, 0d3FF0000000000000;
	mul.f64 	%fd17, %fd16, 0d4008000000000000;
	mul.f64 	%fd18, %fd17, 0d3FD0000000000000;
	ld.global.f64 	%fd19, [%rd20];
	mul.f64 	%fd20, %fd18, %fd19;
	ld.global.f64 	%fd21, [%rd37+-16];
	fma.rn.f64 	%fd22, %fd20, %fd21, %fd118;
	st.global.f64 	[%rd5], %fd22;
	ld.global.f64 	%fd23, [%rd38+-24];
	ld.global.f64 	%fd24, [%rd4];
	fma.rn.f64 	%fd25, %fd23, %fd24, 0d0000000000000000;
	ld.global.f64 	%fd26, [%rd38+-16];
	ld.global.f64 	%fd27, [%rd4+8];
	fma.rn.f64 	%fd28, %fd26, %fd27, %fd25;
	ld.global.f64 	%fd29, [%rd38+-8];
	ld.global.f64 	%fd30, [%rd4+16];
	fma.rn.f64 	%fd31, %fd29, %fd30, %fd28;
	fma.rn.f64 	%fd32, %fd31, %fd31, 0d3FF0000000000000;
	mul.f64 	%fd33, %fd32, 0d4008000000000000;
	mul.f64 	%fd34, %fd33, 0d3FD0000000000000;
	ld.global.f64 	%fd35, [%rd20+8];
	mul.f64 	%fd36, %fd34, %fd35;
	ld.global.f64 	%fd37, [%rd37+-8];
	fma.rn.f64 	%fd38, %fd36, %fd37, %fd22;
	st.global.f64 	[%rd5], %fd38;
	ld.global.f64 	%fd39, [%rd38];
	ld.global.f64 	%fd40, [%rd4];
	fma.rn.f64 	%fd41, %fd39, %fd40, 0d0000000000000000;
	ld.global.f64 	%fd42, [%rd38+8];
	ld.global.f64 	%fd43, [%rd4+8];
	fma.rn.f64 	%fd44, %fd42, %fd43, %fd41;
	ld.global.f64 	%fd45, [%rd38+16];
	ld.global.f64 	%fd46, [%rd4+16];
	fma.rn.f64 	%fd47, %fd45, %fd46, %fd44;
	fma.rn.f64 	%fd48, %fd47, %fd47, 0d3FF0000000000000;
	mul.f64 	%fd49, %fd48, 0d4008000000000000;
	mul.f64 	%fd50, %fd49, 0d3FD0000000000000;
	ld.global.f64 	%fd51, [%rd20+16];
	mul.f64 	%fd52, %fd50, %fd51;
	ld.global.f64 	%fd53, [%rd37];
	fma.rn.f64 	%fd54, %fd52, %fd53, %fd38;
	st.global.f64 	[%rd5], %fd54;
	ld.global.f64 	%fd55, [%rd38+24];
	ld.global.f64 	%fd56, [%rd4];
	fma.rn.f64 	%fd57, %fd55, %fd56, 0d0000000000000000;
	ld.global.f64 	%fd58, [%rd38+32];
	ld.global.f64 	%fd59, [%rd4+8];
	fma.rn.f64 	%fd60, %fd58, %fd59, %fd57;
	ld.global.f64 	%fd61, [%rd38+40];
	ld.global.f64 	%fd62, [%rd4+16];
	fma.rn.f64 	%fd63, %fd61, %fd62, %fd60;
	fma.rn.f64 	%fd64, %fd63, %fd63, 0d3FF0000000000000;
	mul.f64 	%fd65, %fd64, 0d4008000000000000;
	mul.f64 	%fd66, %fd65, 0d3FD0000000000000;
	ld.global.f64 	%fd67, [%rd20+24];
	mul.f64 	%fd68, %fd66, %fd67;
	ld.global.f64 	%fd69, [%rd37+8];
	fma.rn.f64 	%fd118, %fd68, %fd69, %fd54;
	st.global.f64 	[%rd5], %fd118;
	add.s32 	%r29, %r29, 4;
	add.s64 	%rd38, %rd38, 96;
	add.s64 	%rd37, %rd37, 32;
	add.s32 	%r28, %r28, 4;
	setp.ne.s32 	%p7, %r29, 0;
	@%p7 bra 	$L__BB0_3;
$L__BB0_4:
	and.b32  	%r11, %r14, 3;
	setp.eq.s32 	%p8, %r11, 0;
	@%p8 bra 	$L__BB0_9;
	setp.eq.s32 	%p9, %r11, 1;
	@%p9 bra 	$L__BB0_7;
	ld.param.u64 	%rd35, [_Z6d_GetSiiPdS_PKdS_d_param_5];
	mul.wide.u32 	%rd21, %r31, 24;
	add.s64 	%rd22, %rd1, %rd21;
	ld.global.f64 	%fd70, [%rd22];
	ld.global.f64 	%fd71, [%rd4];
	fma.rn.f64 	%fd72, %fd70, %fd71, 0d0000000000000000;
	ld.global.f64 	%fd73, [%rd22+8];
	ld.global.f64 	%fd74, [%rd4+8];
	fma.rn.f64 	%fd75, %fd73, %fd74, %fd72;
	ld.global.f64 	%fd76, [%rd22+16];
	ld.global.f64 	%fd77, [%rd4+16];
	fma.rn.f64 	%fd78, %fd76, %fd77, %fd75;
	fma.rn.f64 	%fd79, %fd78, %fd78, 0d3FF0000000000000;
	mul.f64 	%fd80, %fd79, 0d4008000000000000;
	mul.f64 	%fd81, %fd80, 0d3FD0000000000000;
	add.s32 	%r25, %r31, %r3;
	mul.wide.s32 	%rd23, %r25, 8;
	add.s64 	%rd24, %rd3, %rd23;
	ld.global.f64 	%fd82, [%rd24];
	mul.f64 	%fd83, %fd81, %fd82;
	cvta.to.global.u64 	%rd25, %rd35;
	mul.wide.u32 	%rd26, %r31, 8;
	add.s64 	%rd27, %rd25, %rd26;
	ld.global.f64 	%fd84, [%rd27];
	fma.rn.f64 	%fd85, %fd83, %fd84, %fd118;
	st.global.f64 	[%rd5], %fd85;
	ld.global.f64 	%fd86, [%rd22+24];
	ld.global.f64 	%fd87, [%rd4];
	fma.rn.f64 	%fd88, %fd86, %fd87, 0d0000000000000000;
	ld.global.f64 	%fd89, [%rd22+32];
	ld.global.f64 	%fd90, [%rd4+8];
	fma.rn.f64 	%fd91, %fd89, %fd90, %fd88;
	ld.global.f64 	%fd92, [%rd22+40];
	ld.global.f64 	%fd93, [%rd4+16];
	fma.rn.f64 	%fd94, %fd92, %fd93, %fd91;
	fma.rn.f64 	%fd95, %fd94, %fd94, 0d3FF0000000000000;
	mul.f64 	%fd96, %fd95, 0d4008000000000000;
	mul.f64 	%fd97, %fd96, 0d3FD0000000000000;
	ld.global.f64 	%fd98, [%rd24+8];
	mul.f64 	%fd99, %fd97, %fd98;
	ld.global.f64 	%fd100, [%rd27+8];
	fma.rn.f64 	%fd118, %fd99, %fd100, %fd85;
	st.global.f64 	[%rd5], %fd118;
	add.s32 	%r31, %r31, 2;
$L__BB0_7:
	and.b32  	%r26, %r14, 1;
	setp.eq.b32 	%p10, %r26, 1;
	not.pred 	%p11, %p10;
	@%p11 bra 	$L__BB0_9;
	ld.param.u64 	%rd36, [_Z6d_GetSiiPdS_PKdS_d_param_5];
	mul.wide.u32 	%rd28, %r31, 24;
	add.s64 	%rd29, %rd1, %rd28;
	ld.global.f64 	%fd101, [%rd29];
	ld.global.f64 	%fd102, [%rd4];
	fma.rn.f64 	%fd103, %fd101, %fd102, 0d0000000000000000;
	ld.global.f64 	%fd104, [%rd29+8];
	ld.global.f64 	%fd105, [%rd4+8];
	fma.rn.f64 	%fd106, %fd104, %fd105, %fd103;
	ld.global.f64 	%fd107, [%rd29+16];
	ld.global.f64 	%fd108, [%rd4+16];
	fma.rn.f64 	%fd109, %fd107, %fd108, %fd106;
	fma.rn.f64 	%fd110, %fd109, %fd109, 0d3FF0000000000000;
	mul.f64 	%fd111, %fd110, 0d4008000000000000;
	mul.f64 	%fd112, %fd111, 0d3FD0000000000000;
	add.s32 	%r27, %r31, %r3;
	mul.wide.s32 	%rd30, %r27, 8;
	add.s64 	%rd31, %rd3, %rd30;
	ld.global.f64 	%fd113, [%rd31];
	mul.f64 	%fd114, %fd112, %fd113;
	cvta.to.global.u64 	%rd32, %rd36;
	mul.wide.u32 	%rd33, %r31, 8;
	add.s64 	%rd34, %rd32, %rd33;
	ld.global.f64 	%fd115, [%rd34];
	fma.rn.f64 	%fd116, %fd114, %fd115, %fd118;
	st.global.f64 	[%rd5], %fd116;
$L__BB0_9:
	ret;

}


// ===== COMPILED SASS (sm_100) =====

	.target	sm_100

	.elftype	@"ET_EXEC"


//--------------------- .note.nv.tkinfo           --------------------------
	.section	.note.nv.tkinfo,"",@"SHT_NOTE"
	.sectionflags	@"SHF_NOTE_NV_TKINFO"
	.tkinfo
        /*0018*/ 	.word	0x00000002
        /*0030*/ 	.string	""
        /*0030*/ 	.string	"ptxas"
        /*0030*/ 	.string	"Cuda compilation tools, release 13.0, V13.0.88"
        /*0030*/ 	.string	"Build cuda_13.0.r13.0/compiler.36424714_0"
        /*0030*/ 	.string	"-arch sm_100 -m 64 "



//--------------------- .note.nv.cuinfo           --------------------------
	.section	.note.nv.cuinfo,"",@"SHT_NOTE"
	.sectionflags	@"SHF_NOTE_NV_CUINFO"
        /*0018*/ 	.short	0x0002
        /*001a*/ 	.short	0x0064
        /*001c*/ 	.short	0x0082
	.zero		2


//--------------------- .nv.info                  --------------------------
	.section	.nv.info,"",@"SHT_CUDA_INFO"
	.align	4


	//----- nvinfo : EIATTR_REGCOUNT
	.align		4
        /*0000*/ 	.byte	0x04, 0x2f
        /*0002*/ 	.short	(.L_1 - .L_0)
	.align		4
.L_0:
        /*0004*/ 	.word	index@(_Z6d_GetSiiPdS_PKdS_d)
        /*0008*/ 	.word	0x00000020


	//----- nvinfo : EIATTR_FRAME_SIZE
	.align		4
.L_1:
        /*000c*/ 	.byte	0x04, 0x11
        /*000e*/ 	.short	(.L_3 - .L_2)
	.align		4
.L_2:
        /*0010*/ 	.word	index@(_Z6d_GetSiiPdS_PKdS_d)
        /*0014*/ 	.word	0x00000000


	//----- nvinfo : EIATTR_MIN_STACK_SIZE
	.align		4
.L_3:
        /*0018*/ 	.byte	0x04, 0x12
        /*001a*/ 	.short	(.L_5 - .L_4)
	.align		4
.L_4:
        /*001c*/ 	.word	index@(_Z6d_GetSiiPdS_PKdS_d)
        /*0020*/ 	.word	0x00000000
.L_5:


//--------------------- .nv.compat                --------------------------
	.section	.nv.compat,"",@"SHT_CUDA_COMPAT_INFO"
	.align	4
        /*0000*/ 	.byte	0x02, 0x09, 0x00, 0x00, 0x02, 0x02, 0x01, 0x00, 0x02, 0x05, 0x05, 0x00, 0x03, 0x07, 0x01, 0x01
        /*0010*/ 	.byte	0x02, 0x03, 0x00, 0x00, 0x02, 0x06, 0x01, 0x00, 0x04, 0x0b, 0x08, 0x00, 0x01, 0x00, 0x00, 0x00
        /*0020*/ 	.byte	0x00, 0x00, 0x00, 0x00


//--------------------- .nv.info._Z6d_GetSiiPdS_PKdS_d --------------------------
	.section	.nv.info._Z6d_GetSiiPdS_PKdS_d,"",@"SHT_CUDA_INFO"
	.sectionflags	@""
	.align	4


	//----- nvinfo : EIATTR_CUDA_API_VERSION
	.align		4
        /*0000*/ 	.byte	0x04, 0x37
        /*0002*/ 	.short	(.L_7 - .L_6)
.L_6:
        /*0004*/ 	.word	0x00000082


	//----- nvinfo : EIATTR_KPARAM_INFO
	.align		4
.L_7:
        /*0008*/ 	.byte	0x04, 0x17
        /*000a*/ 	.short	(.L_9 - .L_8)
.L_8:
        /*000c*/ 	.word	0x00000000
        /*0010*/ 	.short	0x0006
        /*0012*/ 	.short	0x0028
        /*0014*/ 	.byte	0x00, 0xf0, 0x21, 0x00


	//----- nvinfo : EIATTR_KPARAM_INFO
	.align		4
.L_9:
        /*0018*/ 	.byte	0x04, 0x17
        /*001a*/ 	.short	(.L_11 - .L_10)
.L_10:
        /*001c*/ 	.word	0x00000000
        /*0020*/ 	.short	0x0005
        /*0022*/ 	.short	0x0020
        /*0024*/ 	.byte	0x00, 0xf5, 0x21, 0x00


	//----- nvinfo : EIATTR_KPARAM_INFO
	.align		4
.L_11:
        /*0028*/ 	.byte	0x04, 0x17
        /*002a*/ 	.short	(.L_13 - .L_12)
.L_12:
        /*002c*/ 	.word	0x00000000
        /*0030*/ 	.short	0x0004
        /*0032*/ 	.short	0x0018
        /*0034*/ 	.byte	0x00, 0xf5, 0x21, 0x00


	//----- nvinfo : EIATTR_KPARAM_INFO
	.align		4
.L_13:
        /*0038*/ 	.byte	0x04, 0x17
        /*003a*/ 	.short	(.L_15 - .L_14)
.L_14:
        /*003c*/ 	.word	0x00000000
        /*0040*/ 	.short	0x0003
        /*0042*/ 	.short	0x0010
        /*0044*/ 	.byte	0x00, 0xf5, 0x21, 0x00


	//----- nvinfo : EIATTR_KPARAM_INFO
	.align		4
.L_15:
        /*0048*/ 	.byte	0x04, 0x17
        /*004a*/ 	.short	(.L_17 - .L_16)
.L_16:
        /*004c*/ 	.word	0x00000000
        /*0050*/ 	.short	0x0002
        /*0052*/ 	.short	0x0008
        /*0054*/ 	.byte	0x00, 0xf5, 0x21, 0x00


	//----- nvinfo : EIATTR_KPARAM_INFO
	.align		4
.L_17:
        /*0058*/ 	.byte	0x04, 0x17
        /*005a*/ 	.short	(.L_19 - .L_18)
.L_18:
        /*005c*/ 	.word	0x00000000
        /*0060*/ 	.short	0x0001
        /*0062*/ 	.short	0x0004
        /*0064*/ 	.byte	0x00, 0xf0, 0x11, 0x00


	//----- nvinfo : EIATTR_KPARAM_INFO
	.align		4
.L_19:
        /*0068*/ 	.byte	0x04, 0x17
        /*006a*/ 	.short	(.L_21 - .L_20)
.L_20:
        /*006c*/ 	.word	0x00000000
        /*0070*/ 	.short	0x0000
        /*0072*/ 	.short	0x0000
        /*0074*/ 	.byte	0x00, 0xf0, 0x11, 0x00


	//----- nvinfo : EIATTR_SPARSE_MMA_MASK
	.align		4
.L_21:
        /*0078*/ 	.byte	0x03, 0x50
        /*007a*/ 	.short	0x0000


	//----- nvinfo : EIATTR_MAXREG_COUNT
	.align		4
        /*007c*/ 	.byte	0x03, 0x1b
        /*007e*/ 	.short	0x00ff


	//----- nvinfo : EIATTR_MERCURY_ISA_VERSION
	.align		4
        /*0080*/ 	.byte	0x03, 0x5f
        /*0082*/ 	.short	0x0101


	//----- nvinfo : EIATTR_VRC_CTA_INIT_COUNT
	.align		4
        /*0084*/ 	.byte	0x02, 0x4a
	.zero		1
	.zero		1


	//----- nvinfo : EIATTR_EXIT_INSTR_OFFSETS
	.align		4
        /*0088*/ 	.byte	0x04, 0x1c
        /*008a*/ 	.short	(.L_23 - .L_22)


	//   ....[0]....
.L_22:
        /*008c*/ 	.word	0x000000d0


	//   ....[1]....
        /*0090*/ 	.word	0x00000770


	//   ....[2]....
        /*0094*/ 	.word	0x00000a50


	//   ....[3]....
        /*0098*/ 	.word	0x00000bd0


	//----- nvinfo : EIATTR_CBANK_PARAM_SIZE
	.align		4
.L_23:
        /*009c*/ 	.byte	0x03, 0x19
        /*009e*/ 	.short	0x0030


	//----- nvinfo : EIATTR_PARAM_CBANK
	.align		4
        /*00a0*/ 	.byte	0x04, 0x0a
        /*00a2*/ 	.short	(.L_25 - .L_24)
	.align		4
.L_24:
        /*00a4*/ 	.word	index@(.nv.constant0._Z6d_GetSiiPdS_PKdS_d)
        /*00a8*/ 	.short	0x0380
        /*00aa*/ 	.short	0x0030


	//----- nvinfo : EIATTR_SW_WAR
	.align		4
.L_25:
        /*00ac*/ 	.byte	0x04, 0x36
        /*00ae*/ 	.short	(.L_27 - .L_26)
.L_26:
        /*00b0*/ 	.word	0x00000008
.L_27:


//--------------------- .nv.callgraph             --------------------------
	.section	.nv.callgraph,"",@"SHT_CUDA_CALLGRAPH"
	.align	4
	.sectionentsize	8
	.align		4
        /*0000*/ 	.word	0x00000000
	.align		4
        /*0004*/ 	.word	0xffffffff
	.align		4
        /*0008*/ 	.word	0x00000000
	.align		4
        /*000c*/ 	.word	0xfffffffe
	.align		4
        /*0010*/ 	.word	0x00000000
	.align		4
        /*0014*/ 	.word	0xfffffffd
	.align		4
        /*0018*/ 	.word	0x00000000
	.align		4
        /*001c*/ 	.word	0xfffffffc


//--------------------- .text._Z6d_GetSiiPdS_PKdS_d --------------------------
	.section	.text._Z6d_GetSiiPdS_PKdS_d,"ax",@progbits
	.align	128
        .global         _Z6d_GetSiiPdS_PKdS_d
        .type           _Z6d_GetSiiPdS_PKdS_d,@function
        .size           _Z6d_GetSiiPdS_PKdS_d,(.L_x_4 - _Z6d_GetSiiPdS_PKdS_d)
        .other          _Z6d_GetSiiPdS_PKdS_d,@"STO_CUDA_ENTRY STV_DEFAULT"
_Z6d_GetSiiPdS_PKdS_d:
.text._Z6d_GetSiiPdS_PKdS_d:
[----:B------:R-:W-:Y:S01]  /*0000*/  LDC R1, c[0x0][0x37c] ;  /* 0x0000df00ff017b82 */ /* 0x000fe20000000800 */
[----:B------:R-:W0:Y:S07]  /*0010*/  S2R R2, SR_TID.Y ;  /* 0x0000000000027919 */ /* 0x000e2e0000002200 */
[----:B------:R-:W1:Y:S01]  /*0020*/  LDC R0, c[0x0][0x360] ;  /* 0x0000d800ff007b82 */ /* 0x000e620000000800 */
[----:B------:R-:W1:Y:S07]  /*0030*/  S2R R3, SR_TID.X ;  /* 0x0000000000037919 */ /* 0x000e6e0000002100 */
[----:B------:R-:W0:Y:S08]  /*0040*/  S2UR UR5, SR_CTAID.Y ;  /* 0x00000000000579c3 */ /* 0x000e300000002600 */
[----:B------:R-:W0:Y:S08]  /*0050*/  LDC R9, c[0x0][0x364] ;  /* 0x0000d900ff097b82 */ /* 0x000e300000000800 */
[----:B------:R-:W1:Y:S08]  /*0060*/  S2UR UR4, SR_CTAID.X ;  /* 0x00000000000479c3 */ /* 0x000e700000002500 */
[----:B------:R-:W2:Y:S01]  /*0070*/  LDC.64 R6, c[0x0][0x380] ;  /* 0x0000e000ff067b82 */ /* 0x000ea20000000a00 */
[----:B0-----:R-:W-:-:S02]  /*0080*/  IMAD R9, R9, UR5, R2 ;  /* 0x0000000509097c24 */ /* 0x001fc4000f8e0202 */
[----:B-1----:R-:W-:-:S03]  /*0090*/  IMAD R0, R0, UR4, R3 ;  /* 0x0000000400007c24 */ /* 0x002fc6000f8e0203 */
[----:B--2---:R-:W-:-:S04]  /*00a0*/  ISETP.GE.AND P0, PT, R9, R7, PT ;  /* 0x000000070900720c */ /* 0x004fc80003f06270 */
[----:B------:R-:W-:-:S04]  /*00b0*/  ISETP.GE.OR P0, PT, R0, R6, P0 ;  /* 0x000000060000720c */ /* 0x000fc80000706670 */
[----:B------:R-:W-:-:S13]  /*00c0*/  ISETP.LT.OR P0, PT, R7, 0x1, P0 ;  /* 0x000000010700780c */ /* 0x000fda0000701670 */
[----:B------:R-:W-:Y:S05]  /*00d0*/  @P0 EXIT ;  /* 0x000000000000094d */ /* 0x000fea0003800000 */
[----:B------:R-:W0:Y:S01]  /*00e0*/  LDC.64 R2, c[0x0][0x390] ;  /* 0x0000e400ff027b82 */ /* 0x000e220000000a00 */
[----:B------:R-:W1:Y:S01]  /*00f0*/  LDCU.64 UR8, c[0x0][0x358] ;  /* 0x00006b00ff0877ac */ /* 0x000e620008000a00 */
[----:B------:R-:W-:Y:S01]  /*0100*/  IMAD R0, R0, R7, RZ ;  /* 0x0000000700007224 */ /* 0x000fe200078e02ff */
[----:B------:R-:W-:Y:S01]  /*0110*/  ISETP.GE.U32.AND P0, PT, R7, 0x4, PT ;  /* 0x000000040700780c */ /* 0x000fe20003f06070 */
[----:B------:R-:W-:-:S03]  /*0120*/  HFMA2 R29, -RZ, RZ, 0, 0 ;  /* 0x00000000ff1d7431 */ /* 0x000fc600000001ff */
[----:B------:R-:W-:Y:S01]  /*0130*/  IADD3 R11, PT, PT, R9, R0, RZ ;  /* 0x00000000090b7210 */ /* 0x000fe20007ffe0ff */
[----:B------:R-:W2:Y:S04]  /*0140*/  LDC.64 R4, c[0x0][0x398] ;  /* 0x0000e600ff047b82 */ /* 0x000ea80000000a00 */
[----:B0-----:R-:W-:-:S05]  /*0150*/  IMAD.WIDE R2, R11, 0x8, R2 ;  /* 0x000000080b027825 */ /* 0x001fca00078e0202 */
[----:B-1----:R0:W5:Y:S01]  /*0160*/  LDG.E.64 R26, desc[UR8][R2.64] ;  /* 0x00000008021a7981 */ /* 0x002162000c1e1b00 */
[----:B--2---:R-:W-:Y:S01]  /*0170*/  IMAD.WIDE.U32 R8, R9, 0x18, R4 ;  /* 0x0000001809087825 */ /* 0x004fe200078e0004 */
[----:B------:R-:W-:Y:S06]  /*0180*/  @!P0 BRA `(.L_x_0) ;  /* 0x0000000400748947 */ /* 0x000fec0003800000 */
[----:B------:R-:W1:Y:S01]  /*0190*/  LDCU.64 UR6, c[0x0][0x398] ;  /* 0x00007300ff0677ac */ /* 0x000e620008000a00 */
[----:B------:R-:W-:Y:S01]  /*01a0*/  LOP3.LUT R29, R7, 0x7ffffffc, RZ, 0xc0, !PT ;  /* 0x7ffffffc071d7812 */ /* 0x000fe200078ec0ff */
[----:B------:R-:W-:Y:S01]  /*01b0*/  IMAD.MOV.U32 R28, RZ, RZ, R0 ;  /* 0x000000ffff1c7224 */ /* 0x000fe200078e0000 */
[----:B------:R-:W2:Y:S02]  /*01c0*/  LDCU.64 UR4, c[0x0][0x3a0] ;  /* 0x00007400ff0477ac */ /* 0x000ea40008000a00 */
[----:B------:R-:W-:Y:S01]  /*01d0*/  IADD3 R6, PT, PT, -R29, RZ, RZ ;  /* 0x000000ff1d067210 */ /* 0x000fe20007ffe1ff */
[----:B-1----:R-:W-:Y:S02]  /*01e0*/  UIADD3 UR6, UP0, UPT, UR6, 0x30, URZ ;  /* 0x0000003006067890 */ /* 0x002fe4000ff1e0ff */
[----:B--2---:R-:W-:Y:S02]  /*01f0*/  UIADD3 UR4, UP1, UPT, UR4, 0x10, URZ ;  /* 0x0000001004047890 */ /* 0x004fe4000ff3e0ff */
[----:B------:R-:W-:-:S02]  /*0200*/  UIADD3.X UR7, UPT, UPT, URZ, UR7, URZ, UP0, !UPT ;  /* 0x00000007ff077290 */ /* 0x000fc400087fe4ff */
[----:B------:R-:W-:Y:S01]  /*0210*/  IMAD.U32 R10, RZ, RZ, UR6 ;  /* 0x00000006ff0a7e24 */ /* 0x000fe2000f8e00ff */
[----:B------:R-:W-:Y:S01]  /*0220*/  UIADD3.X UR5, UPT, UPT, URZ, UR5, URZ, UP1, !UPT ;  /* 0x00000005ff057290 */ /* 0x000fe20008ffe4ff */
[----:B------:R-:W-:Y:S02]  /*0230*/  MOV R20, UR4 ;  /* 0x0000000400147c02 */ /* 0x000fe40008000f00 */
[----:B------:R-:W-:-:S03]  /*0240*/  IMAD.U32 R11, RZ, RZ, UR7 ;  /* 0x00000007ff0b7e24 */ /* 0x000fc6000f8e00ff */
[----:B------:R-:W-:-:S07]  /*0250*/  MOV R21, UR5 ;  /* 0x0000000500157c02 */ /* 0x000fce0008000f00 */
.L_x_1:
[----:B------:R-:W2:Y:S04]  /*0260*/  LDG.E.64 R22, desc[UR8][R8.64] ;  /* 0x0000000808167981 */ /* 0x000ea8000c1e1b00 */
[----:B------:R-:W2:Y:S04]  /*0270*/  LDG.E.64 R14, desc[UR8][R10.64+-0x30] ;  /* 0xffffd0080a0e7981 */ /* 0x000ea8000c1e1b00 */
[----:B------:R-:W3:Y:S04]  /*0280*/  LDG.E.64 R12, desc[UR8][R8.64+0x8] ;  /* 0x00000808080c7981 */ /* 0x000ee8000c1e1b00 */
[----:B------:R-:W3:Y:S04]  /*0290*/  LDG.E.64 R18, desc[UR8][R10.64+-0x28] ;  /* 0xffffd8080a127981 */ /* 0x000ee8000c1e1b00 */
[----:B------:R-:W4:Y:S01]  /*02a0*/  LDG.E.64 R16, desc[UR8][R10.64+-0x20] ;  /* 0xffffe0080a107981 */ /* 0x000f22000c1e1b00 */
[----:B--2---:R-:W-:-:S03]  /*02b0*/  DFMA R22, R14, R22, RZ ;  /* 0x000000160e16722b */ /* 0x004fc600000000ff */
[----:B------:R-:W4:Y:S05]  /*02c0*/  LDG.E.64 R14, desc[UR8][R8.64+0x10] ;  /* 0x00001008080e7981 */ /* 0x000f2a000c1e1b00 */
[----:B---3--:R-:W-:Y:S01]  /*02d0*/  DFMA R18, R18, R12, R22 ;  /* 0x0000000c1212722b */ /* 0x008fe20000000016 */
[----:B-1----:R-:W1:Y:S02]  /*02e0*/  LDC.64 R12, c[0x0][0x388] ;  /* 0x0000e200ff0c7b82 */ /* 0x002e640000000a00 */
[----:B-1----:R-:W-:-:S05]  /*02f0*/  IMAD.WIDE R12, R28, 0x8, R12 ;  /* 0x000000081c0c7825 */ /* 0x002fca00078e020c */
[----:B----4-:R-:W-:Y:S01]  /*0300*/  DFMA R18, R16, R14, R18 ;  /* 0x0000000e1012722b */ /* 0x010fe20000000012 */
[----:B------:R-:W2:Y:S01]  /*0310*/  LDG.E.64 R16, desc[UR8][R12.64] ;  /* 0x000000080c107981 */ /* 0x000ea2000c1e1b00 */
[----:B------:R-:W-:Y:S01]  /*0320*/  IMAD.MOV.U32 R14, RZ, RZ, R20 ;  /* 0x000000ffff0e7224 */ /* 0x000fe200078e0014 */
[----:B------:R-:W-:-:S05]  /*0330*/  MOV R15, R21 ;  /* 0x00000015000f7202 */ /* 0x000fca0000000f00 */
[----:B------:R-:W3:Y:S01]  /*0340*/  LDG.E.64 R20, desc[UR8][R14.64+-0x10] ;  /* 0xfffff0080e147981 */ /* 0x000ee2000c1e1b00 */
[----:B------:R-:W-:-:S08]  /*0350*/  DFMA R18, R18, R18, 1 ;  /* 0x3ff000001212742b */ /* 0x000fd00000000012 */
[----:B------:R-:W-:-:S08]  /*0360*/  DMUL R18, R18, 3 ;  /* 0x4008000012127828 */ /* 0x000fd00000000000 */
[----:B------:R-:W-:-:S08]  /*0370*/  DMUL R18, R18, 0.25 ;  /* 0x3fd0000012127828 */ /* 0x000fd00000000000 */
[----:B--2---:R-:W-:-:S08]  /*0380*/  DMUL R16, R18, R16 ;  /* 0x0000001012107228 */ /* 0x004fd00000000000 */
[----:B---3-5:R-:W-:-:S07]  /*0390*/  DFMA R26, R16, R20, R26 ;  /* 0x00000014101a722b */ /* 0x028fce000000001a */
[----:B------:R1:W-:Y:S04]  /*03a0*/  STG.E.64 desc[UR8][R2.64], R26 ;  /* 0x0000001a02007986 */ /* 0x0003e8000c101b08 */
[----:B------:R-:W2:Y:S04]  /*03b0*/  LDG.E.64 R20, desc[UR8][R10.64+-0x18] ;  /* 0xffffe8080a147981 */ /* 0x000ea8000c1e1b00 */
[----:B------:R-:W2:Y:S04]  /*03c0*/  LDG.E.64 R18, desc[UR8][R8.64] ;  /* 0x0000000808127981 */ /* 0x000ea8000c1e1b00 */
[----:B------:R-:W3:Y:S04]  /*03d0*/  LDG.E.64 R24, desc[UR8][R10.64+-0x10] ;  /* 0xfffff0080a187981 */ /* 0x000ee8000c1e1b00 */
[----:B------:R-:W3:Y:S04]  /*03e0*/  LDG.E.64 R16, desc[UR8][R8.64+0x8] ;  /* 0x0000080808107981 */ /* 0x000ee8000c1e1b00 */
[----:B------:R-:W4:Y:S01]  /*03f0*/  LDG.E.64 R22, desc[UR8][R10.64+-0x8] ;  /* 0xfffff8080a167981 */ /* 0x000f22000c1e1b00 */
[----:B--2---:R-:W-:-:S03]  /*0400*/  DFMA R18, R20, R18, RZ ;  /* 0x000000121412722b */ /* 0x004fc600000000ff */
[----:B------:R-:W2:Y:S05]  /*0410*/  LDG.E.64 R20, desc[UR8][R14.64+-0x8] ;  /* 0xfffff8080e147981 */ /* 0x000eaa000c1e1b00 */
[----:B---3--:R-:W-:Y:S01]  /*0420*/  DFMA R24, R24, R16, R18 ;  /* 0x000000101818722b */ /* 0x008fe20000000012 */
[----:B------:R-:W4:Y:S04]  /*0430*/  LDG.E.64 R16, desc[UR8][R8.64+0x10] ;  /* 0x0000100808107981 */ /* 0x000f28000c1e1b00 */
[----:B------:R-:W3:Y:S03]  /*0440*/  LDG.E.64 R18, desc[UR8][R12.64+0x8] ;  /* 0x000008080c127981 */ /* 0x000ee6000c1e1b00 */
[----:B----4-:R-:W-:-:S08]  /*0450*/  DFMA R16, R22, R16, R24 ;  /* 0x000000101610722b */ /* 0x010fd00000000018 */
[----:B------:R-:W-:-:S08]  /*0460*/  DFMA R16, R16, R16, 1 ;  /* 0x3ff000001010742b */ /* 0x000fd00000000010 */
[----:B------:R-:W-:-:S08]  /*0470*/  DMUL R16, R16, 3 ;  /* 0x4008000010107828 */ /* 0x000fd00000000000 */
[----:B------:R-:W-:-:S08]  /*0480*/  DMUL R16, R16, 0.25 ;  /* 0x3fd0000010107828 */ /* 0x000fd00000000000 */
[----:B---3--:R-:W-:-:S08]  /*0490*/  DMUL R16, R16, R18 ;  /* 0x0000001210107228 */ /* 0x008fd00000000000 */
[----:B--2---:R-:W-:-:S07]  /*04a0*/  DFMA R16, R16, R20, R26 ;  /* 0x000000141010722b */ /* 0x004fce000000001a */
[----:B------:R2:W-:Y:S04]  /*04b0*/  STG.E.64 desc[UR8][R2.64], R16 ;  /* 0x0000001002007986 */ /* 0x0005e8000c101b08 */
[----:B------:R-:W3:Y:S04]  /*04c0*/  LDG.E.64 R24, desc[UR8][R10.64] ;  /* 0x000000080a187981 */ /* 0x000ee8000c1e1b00 */
[----:B------:R-:W3:Y:S04]  /*04d0*/  LDG.E.64 R22, desc[UR8][R8.64] ;  /* 0x0000000808167981 */ /* 0x000ee8000c1e1b00 */
[----:B------:R-:W4:Y:S04]  /*04e0*/  LDG.E.64 R18, desc[UR8][R10.64+0x8] ;  /* 0x000008080a127981 */ /* 0x000f28000c1e1b00 */
[----:B------:R-:W4:Y:S04]  /*04f0*/  LDG.E.64 R20, desc[UR8][R8.64+0x8] ;  /* 0x0000080808147981 */ /* 0x000f28000c1e1b00 */
[----:B-1----:R-:W2:Y:S01]  /*0500*/  LDG.E.64 R26, desc[UR8][R14.64] ;  /* 0x000000080e1a7981 */ /* 0x002ea2000c1e1b00 */
[----:B---3--:R-:W-:-:S03]  /*0510*/  DFMA R22, R24, R22, RZ ;  /* 0x000000161816722b */ /* 0x008fc600000000ff */
[----:B------:R-:W3:Y:S05]  /*0520*/  LDG.E.64 R24, desc[UR8][R12.64+0x10] ;  /* 0x000010080c187981 */ /* 0x000eea000c1e1b00 */
[----:B----4-:R-:W-:Y:S01]  /*0530*/  DFMA R18, R18, R20, R22 ;  /* 0x000000141212722b */ /* 0x010fe20000000016 */
[----:B------:R-:W4:Y:S04]  /*0540*/  LDG.E.64 R20, desc[UR8][R10.64+0x10] ;  /* 0x000010080a147981 */ /* 0x000f28000c1e1b00 */
[----:B------:R-:W4:Y:S03]  /*0550*/  LDG.E.64 R22, desc[UR8][R8.64+0x10] ;  /* 0x0000100808167981 */ /* 0x000f26000c1e1b00 */
[----:B----4-:R-:W-:-:S08]  /*0560*/  DFMA R18, R20, R22, R18 ;  /* 0x000000161412722b */ /* 0x010fd00000000012 */
[----:B------:R-:W-:-:S08]  /*0570*/  DFMA R18, R18, R18, 1 ;  /* 0x3ff000001212742b */ /* 0x000fd00000000012 */
[----:B------:R-:W-:-:S08]  /*0580*/  DMUL R18, R18, 3 ;  /* 0x4008000012127828 */ /* 0x000fd00000000000 */
[----:B------:R-:W-:-:S08]  /*0590*/  DMUL R18, R18, 0.25 ;  /* 0x3fd0000012127828 */ /* 0x000fd00000000000 */
[----:B---3--:R-:W-:-:S08]  /*05a0*/  DMUL R18, R18, R24 ;  /* 0x0000001812127228 */ /* 0x008fd00000000000 */
[----:B--2---:R-:W-:-:S07]  /*05b0*/  DFMA R26, R18, R26, R16 ;  /* 0x0000001a121a722b */ /* 0x004fce0000000010 */
[----:B------:R1:W-:Y:S04]  /*05c0*/  STG.E.64 desc[UR8][R2.64], R26 ;  /* 0x0000001a02007986 */ /* 0x0003e8000c101b08 */
[----:B------:R-:W2:Y:S04]  /*05d0*/  LDG.E.64 R22, desc[UR8][R10.64+0x18] ;  /* 0x000018080a167981 */ /* 0x000ea8000c1e1b00 */
[----:B------:R-:W2:Y:S04]  /*05e0*/  LDG.E.64 R20, desc[UR8][R8.64] ;  /* 0x0000000808147981 */ /* 0x000ea8000c1e1b00 */
[----:B------:R-:W3:Y:S04]  /*05f0*/  LDG.E.64 R16, desc[UR8][R10.64+0x20] ;  /* 0x000020080a107981 */ /* 0x000ee8000c1e1b00 */
[----:B------:R-:W3:Y:S04]  /*0600*/  LDG.E.64 R18, desc[UR8][R8.64+0x8] ;  /* 0x0000080808127981 */ /* 0x000ee8000c1e1b00 */
[----:B------:R-:W4:Y:S01]  /*0610*/  LDG.E.64 R12, desc[UR8][R12.64+0x18] ;  /* 0x000018080c0c7981 */ /* 0x000f22000c1e1b00 */
[----:B--2---:R-:W-:-:S03]  /*0620*/  DFMA R20, R22, R20, RZ ;  /* 0x000000141614722b */ /* 0x004fc600000000ff */
[----:B------:R-:W1:Y:S05]  /*0630*/  LDG.E.64 R22, desc[UR8][R14.64+0x8] ;  /* 0x000008080e167981 */ /* 0x000e6a000c1e1b00 */
[----:B---3--:R-:W-:Y:S01]  /*0640*/  DFMA R16, R16, R18, R20 ;  /* 0x000000121010722b */ /* 0x008fe20000000014 */
[----:B------:R2:W3:Y:S04]  /*0650*/  LDG.E.64 R18, desc[UR8][R10.64+0x28] ;  /* 0x000028080a127981 */ /* 0x0004e8000c1e1b00 */
[----:B------:R-:W3:Y:S01]  /*0660*/  LDG.E.64 R20, desc[UR8][R8.64+0x10] ;  /* 0x0000100808147981 */ /* 0x000ee2000c1e1b00 */
[----:B------:R-:W-:-:S05]  /*0670*/  VIADD R6, R6, 0x4 ;  /* 0x0000000406067836 */ /* 0x000fca0000000000 */
[----:B------:R-:W-:Y:S02]  /*0680*/  ISETP.NE.AND P0, PT, R6, RZ, PT ;  /* 0x000000ff0600720c */ /* 0x000fe40003f05270 */
[----:B--2---:R-:W-:Y:S02]  /*0690*/  IADD3 R10, P1, PT, R10, 0x60, RZ ;  /* 0x000000600a0a7810 */ /* 0x004fe40007f3e0ff */
[----:B------:R-:W-:Y:S02]  /*06a0*/  IADD3 R28, PT, PT, R28, 0x4, RZ ;  /* 0x000000041c1c7810 */ /* 0x000fe40007ffe0ff */
[----:B------:R-:W-:Y:S01]  /*06b0*/  IADD3.X R11, PT, PT, RZ, R11, RZ, P1, !PT ;  /* 0x0000000bff0b7210 */ /* 0x000fe20000ffe4ff */
[----:B---3--:R-:W-:-:S08]  /*06c0*/  DFMA R16, R18, R20, R16 ;  /* 0x000000141210722b */ /* 0x008fd00000000010 */
[----:B------:R-:W-:-:S08]  /*06d0*/  DFMA R16, R16, R16, 1 ;  /* 0x3ff000001010742b */ /* 0x000fd00000000010 */
[----:B------:R-:W-:-:S08]  /*06e0*/  DMUL R16, R16, 3 ;  /* 0x4008000010107828 */ /* 0x000fd00000000000 */
[----:B------:R-:W-:-:S08]  /*06f0*/  DMUL R16, R16, 0.25 ;  /* 0x3fd0000010107828 */ /* 0x000fd00000000000 */
[----:B----4-:R-:W-:Y:S01]  /*0700*/  DMUL R16, R16, R12 ;  /* 0x0000000c10107228 */ /* 0x010fe20000000000 */
[----:B------:R-:W-:-:S07]  /*0710*/  IADD3 R20, P2, PT, R14, 0x20, RZ ;  /* 0x000000200e147810 */ /* 0x000fce0007f5e0ff */
[----:B-1----:R-:W-:Y:S01]  /*0720*/  DFMA R26, R16, R22, R26 ;  /* 0x00000016101a722b */ /* 0x002fe2000000001a */
[----:B------:R-:W-:-:S06]  /*0730*/  IMAD.X R21, RZ, RZ, R15, P2 ;  /* 0x000000ffff157224 */ /* 0x000fcc00010e060f */
[----:B------:R1:W-:Y:S01]  /*0740*/  STG.E.64 desc[UR8][R2.64], R26 ;  /* 0x0000001a02007986 */ /* 0x0003e2000c101b08 */
[----:B------:R-:W-:Y:S05]  /*0750*/  @P0 BRA `(.L_x_1) ;  /* 0xfffffff800c00947 */ /* 0x000fea000383ffff */
.L_x_0:
[----:B------:R-:W-:-:S13]  /*0760*/  LOP3.LUT P0, R6, R7, 0x3, RZ, 0xc0, !PT ;  /* 0x0000000307067812 */ /* 0x000fda000780c0ff */
[----:B------:R-:W-:Y:S05]  /*0770*/  @!P0 EXIT ;  /* 0x000000000000894d */ /* 0x000fea0003800000 */
[----:B------:R-:W-:Y:S02]  /*0780*/  ISETP.NE.AND P0, PT, R6, 0x1, PT ;  /* 0x000000010600780c */ /* 0x000fe40003f05270 */
[----:B------:R-:W-:-:S04]  /*0790*/  LOP3.LUT R7, R7, 0x1, RZ, 0xc0, !PT ;  /* 0x0000000107077812 */ /* 0x000fc800078ec0ff */
[----:B------:R-:W-:-:S07]  /*07a0*/  ISETP.NE.U32.AND P1, PT, R7, 0x1, PT ;  /* 0x000000010700780c */ /* 0x000fce0003f25070 */
[----:B------:R-:W-:Y:S06]  /*07b0*/  @!P0 BRA `(.L_x_2) ;  /* 0x0000000000a48947 */ /* 0x000fec0003800000 */
[----:B------:R-:W-:Y:S01]  /*07c0*/  IMAD.WIDE.U32 R6, R29, 0x18, R4 ;  /* 0x000000181d067825 */ /* 0x000fe200078e0004 */
[----:B------:R-:W2:Y:S01]  /*07d0*/  LDG.E.64 R12, desc[UR8][R8.64] ;  /* 0x00000008080c7981 */ /* 0x000ea2000c1e1b00 */
[----:B------:R-:W3:Y:S03]  /*07e0*/  LDC.64 R10, c[0x0][0x388] ;  /* 0x0000e200ff0a7b82 */ /* 0x000ee60000000a00 */
[----:B------:R-:W2:Y:S04]  /*07f0*/  LDG.E.64 R22, desc[UR8][R6.64] ;  /* 0x0000000806167981 */ /* 0x000ea8000c1e1b00 */
[----:B------:R-:W4:Y:S04]  /*0800*/  LDG.E.64 R18, desc[UR8][R8.64+0x8] ;  /* 0x0000080808127981 */ /* 0x000f28000c1e1b00 */
[----:B------:R-:W4:Y:S04]  /*0810*/  LDG.E.64 R20, desc[UR8][R6.64+0x8] ;  /* 0x0000080806147981 */ /* 0x000f28000c1e1b00 */
[----:B------:R-:W4:Y:S04]  /*0820*/  LDG.E.64 R14, desc[UR8][R8.64+0x10] ;  /* 0x00001008080e7981 */ /* 0x000f28000c1e1b00 */
[----:B------:R-:W4:Y:S01]  /*0830*/  LDG.E.64 R16, desc[UR8][R6.64+0x10] ;  /* 0x0000100806107981 */ /* 0x000f22000c1e1b00 */
[----:B--2---:R-:W-:Y:S01]  /*0840*/  DFMA R22, R22, R12, RZ ;  /* 0x0000000c1616722b */ /* 0x004fe200000000ff */
[----:B------:R-:W-:-:S04]  /*0850*/  IMAD.IADD R13, R0, 0x1, R29 ;  /* 0x00000001000d7824 */ /* 0x000fc800078e021d */
[----:B---3--:R-:W-:Y:S02]  /*0860*/  IMAD.WIDE R10, R13, 0x8, R10 ;  /* 0x000000080d0a7825 */ /* 0x008fe400078e020a */
[----:B------:R-:W2:Y:S01]  /*0870*/  LDC.64 R12, c[0x0][0x3a0] ;  /* 0x0000e800ff0c7b82 */ /* 0x000ea20000000a00 */
[----:B----4-:R-:W-:Y:S02]  /*0880*/  DFMA R20, R20, R18, R22 ;  /* 0x000000121414722b */ /* 0x010fe40000000016 */
[----:B------:R-:W3:Y:S01]  /*0890*/  LDG.E.64 R18, desc[UR8][R10.64] ;  /* 0x000000080a127981 */ /* 0x000ee2000c1e1b00 */
[----:B--2---:R-:W-:-:S05]  /*08a0*/  IMAD.WIDE.U32 R12, R29, 0x8, R12 ;  /* 0x000000081d0c7825 */ /* 0x004fca00078e000c */
[----:B------:R-:W1:Y:S01]  /*08b0*/  LDG.E.64 R22, desc[UR8][R12.64] ;  /* 0x000000080c167981 */ /* 0x000e62000c1e1b00 */
[----:B------:R-:W-:-:S08]  /*08c0*/  DFMA R14, R16, R14, R20 ;  /* 0x0000000e100e722b */ /* 0x000fd00000000014 */
[----:B------:R-:W-:-:S08]  /*08d0*/  DFMA R14, R14, R14, 1 ;  /* 0x3ff000000e0e742b */ /* 0x000fd0000000000e */
[----:B------:R-:W-:-:S08]  /*08e0*/  DMUL R14, R14, 3 ;  /* 0x400800000e0e7828 */ /* 0x000fd00000000000 */
[----:B------:R-:W-:-:S08]  /*08f0*/  DMUL R14, R14, 0.25 ;  /* 0x3fd000000e0e7828 */ /* 0x000fd00000000000 */
[----:B---3--:R-:W-:-:S08]  /*0900*/  DMUL R14, R14, R18 ;  /* 0x000000120e0e7228 */ /* 0x008fd00000000000 */
[----:B-1---5:R-:W-:-:S07]  /*0910*/  DFMA R26, R14, R22, R26 ;  /* 0x000000160e1a722b */ /* 0x022fce000000001a */
[----:B------:R1:W-:Y:S04]  /*0920*/  STG.E.64 desc[UR8][R2.64], R26 ;  /* 0x0000001a02007986 */ /* 0x0003e8000c101b08 */
[----:B------:R-:W2:Y:S04]  /*0930*/  LDG.E.64 R20, desc[UR8][R6.64+0x18] ;  /* 0x0000180806147981 */ /* 0x000ea8000c1e1b00 */
[----:B------:R-:W2:Y:S04]  /*0940*/  LDG.E.64 R14, desc[UR8][R8.64] ;  /* 0x00000008080e7981 */ /* 0x000ea8000c1e1b00 */
[----:B------:R-:W3:Y:S04]  /*0950*/  LDG.E.64 R16, desc[UR8][R6.64+0x20] ;  /* 0x0000200806107981 */ /* 0x000ee8000c1e1b00 */
[----:B------:R-:W3:Y:S04]  /*0960*/  LDG.E.64 R18, desc[UR8][R8.64+0x8] ;  /* 0x0000080808127981 */ /* 0x000ee8000c1e1b00 */
[----:B------:R-:W4:Y:S04]  /*0970*/  LDG.E.64 R22, desc[UR8][R6.64+0x28] ;  /* 0x0000280806167981 */ /* 0x000f28000c1e1b00 */
[----:B------:R-:W4:Y:S04]  /*0980*/  LDG.E.64 R24, desc[UR8][R8.64+0x10] ;  /* 0x0000100808187981 */ /* 0x000f28000c1e1b00 */
[----:B------:R-:W4:Y:S04]  /*0990*/  LDG.E.64 R10, desc[UR8][R10.64+0x8] ;  /* 0x000008080a0a7981 */ /* 0x000f28000c1e1b00 */
[----:B------:R-:W1:Y:S01]  /*09a0*/  LDG.E.64 R12, desc[UR8][R12.64+0x8] ;  /* 0x000008080c0c7981 */ /* 0x000e62000c1e1b00 */
[----:B------:R-:W-:Y:S01]  /*09b0*/  IADD3 R29, PT, PT, R29, 0x2, RZ ;  /* 0x000000021d1d7810 */ /* 0x000fe20007ffe0ff */
[----:B--2---:R-:W-:-:S08]  /*09c0*/  DFMA R14, R20, R14, RZ ;  /* 0x0000000e140e722b */ /* 0x004fd000000000ff */
[----:B---3--:R-:W-:-:S08]  /*09d0*/  DFMA R14, R16, R18, R14 ;  /* 0x00000012100e722b */ /* 0x008fd0000000000e */
[----:B----4-:R-:W-:-:S08]  /*09e0*/  DFMA R14, R22, R24, R14 ;  /* 0x00000018160e722b */ /* 0x010fd0000000000e */
[----:B------:R-:W-:-:S08]  /*09f0*/  DFMA R14, R14, R14, 1 ;  /* 0x3ff000000e0e742b */ /* 0x000fd0000000000e */
[----:B------:R-:W-:-:S08]  /*0a00*/  DMUL R14, R14, 3 ;  /* 0x400800000e0e7828 */ /* 0x000fd00000000000 */
[----:B------:R-:W-:-:S08]  /*0a10*/  DMUL R14, R14, 0.25 ;  /* 0x3fd000000e0e7828 */ /* 0x000fd00000000000 */
[----:B------:R-:W-:-:S08]  /*0a20*/  DMUL R14, R14, R10 ;  /* 0x0000000a0e0e7228 */ /* 0x000fd00000000000 */
[----:B-1----:R-:W-:-:S07]  /*0a30*/  DFMA R26, R14, R12, R26 ;  /* 0x0000000c0e1a722b */ /* 0x002fce000000001a */
[----:B------:R2:W-:Y:S04]  /*0a40*/  STG.E.64 desc[UR8][R2.64], R26 ;  /* 0x0000001a02007986 */ /* 0x0005e8000c101b08 */
.L_x_2:
[----:B------:R-:W-:Y:S05]  /*0a50*/  @P1 EXIT ;  /* 0x000000000000194d */ /* 0x000fea0003800000 */
[----:B------:R-:W-:Y:S01]  /*0a60*/  IMAD.WIDE.U32 R22, R29, 0x18, R4 ;  /* 0x000000181d167825 */ /* 0x000fe200078e0004 */
[----:B------:R-:W3:Y:S01]  /*0a70*/  LDG.E.64 R10, desc[UR8][R8.64+0x8] ;  /* 0x00000808080a7981 */ /* 0x000ee2000c1e1b00 */
[----:B------:R-:W4:Y:S03]  /*0a80*/  LDC.64 R18, c[0x0][0x388] ;  /* 0x0000e200ff127b82 */ /* 0x000f260000000a00 */
[----:B------:R-:W2:Y:S04]  /*0a90*/  LDG.E.64 R4, desc[UR8][R8.64] ;  /* 0x0000000808047981 */ /* 0x000ea8000c1e1b00 */
[----:B------:R-:W2:Y:S01]  /*0aa0*/  LDG.E.64 R6, desc[UR8][R22.64] ;  /* 0x0000000816067981 */ /* 0x000ea2000c1e1b00 */
[----:B------:R-:W0:Y:S03]  /*0ab0*/  LDC.64 R20, c[0x0][0x3a0] ;  /* 0x0000e800ff147b82 */ /* 0x000e260000000a00 */
[----:B------:R-:W3:Y:S04]  /*0ac0*/  LDG.E.64 R12, desc[UR8][R22.64+0x8] ;  /* 0x00000808160c7981 */ /* 0x000ee8000c1e1b00 */
[----:B------:R-:W3:Y:S04]  /*0ad0*/  LDG.E.64 R14, desc[UR8][R8.64+0x10] ;  /* 0x00001008080e7981 */ /* 0x000ee8000c1e1b00 */
[----:B------:R-:W3:Y:S01]  /*0ae0*/  LDG.E.64 R16, desc[UR8][R22.64+0x10] ;  /* 0x0000100816107981 */ /* 0x000ee2000c1e1b00 */
[----:B------:R-:W-:-:S04]  /*0af0*/  IMAD.IADD R25, R0, 0x1, R29 ;  /* 0x0000000100197824 */ /* 0x000fc800078e021d */
[----:B----4-:R-:W-:-:S06]  /*0b00*/  IMAD.WIDE R18, R25, 0x8, R18 ;  /* 0x0000000819127825 */ /* 0x010fcc00078e0212 */
[----:B------:R-:W4:Y:S01]  /*0b10*/  LDG.E.64 R18, desc[UR8][R18.64] ;  /* 0x0000000812127981 */ /* 0x000f22000c1e1b00 */
[----:B0-----:R-:W-:-:S06]  /*0b20*/  IMAD.WIDE.U32 R20, R29, 0x8, R20 ;  /* 0x000000081d147825 */ /* 0x001fcc00078e0014 */
[----:B------:R-:W4:Y:S01]  /*0b30*/  LDG.E.64 R20, desc[UR8][R20.64] ;  /* 0x0000000814147981 */ /* 0x000f22000c1e1b00 */
[----:B--2---:R-:W-:-:S08]  /*0b40*/  DFMA R4, R6, R4, RZ ;  /* 0x000000040604722b */ /* 0x004fd000000000ff */
[----:B---3--:R-:W-:-:S08]  /*0b50*/  DFMA R4, R12, R10, R4 ;  /* 0x0000000a0c04722b */ /* 0x008fd00000000004 */
[----:B------:R-:W-:-:S08]  /*0b60*/  DFMA R4, R16, R14, R4 ;  /* 0x0000000e1004722b */ /* 0x000fd00000000004 */
[----:B------:R-:W-:-:S08]  /*0b70*/  DFMA R4, R4, R4, 1 ;  /* 0x3ff000000404742b */ /* 0x000fd00000000004 */
[----:B------:R-:W-:-:S08]  /*0b80*/  DMUL R4, R4, 3 ;  /* 0x4008000004047828 */ /* 0x000fd00000000000 */
[----:B------:R-:W-:-:S08]  /*0b90*/  DMUL R4, R4, 0.25 ;  /* 0x3fd0000004047828 */ /* 0x000fd00000000000 */
[----:B----4-:R-:W-:-:S08]  /*0ba0*/  DMUL R4, R4, R18 ;  /* 0x0000001204047228 */ /* 0x010fd00000000000 */
[----:B-----5:R-:W-:-:S07]  /*0bb0*/  DFMA R4, R4, R20, R26 ;  /* 0x000000140404722b */ /* 0x020fce000000001a */
[----:B------:R-:W-:Y:S01]  /*0bc0*/  STG.E.64 desc[UR8][R2.64], R4 ;  /* 0x0000000402007986 */ /* 0x000fe2000c101b08 */
[----:B------:R-:W-:Y:S05]  /*0bd0*/  EXIT ;  /* 0x000000000000794d */ /* 0x000fea0003800000 */
.L_x_3:
[----:B------:R-:W-:-:S00]  /*0be0*/  BRA `(.L_x_3) ;  /* 0xfffffffc00fc7947 */ /* 0x000fc0000383ffff */
[----:B------:R-:W-:-:S00]  /*0bf0*/  NOP ;  /* 0x0000000000007918 */ /* 0x000fc00000000000 */
        /* <DEDUP_REMOVED lines=8> */
.L_x_4:


//--------------------- .nv.shared.reserved.0     --------------------------
	.section	.nv.shared.reserved.0,"aw",@nobits
	.weak		__nv_reservedSMEM_offset_0_alias
	.size		__nv_reservedSMEM_offset_0_alias, 0, 64
	.other		__nv_reservedSMEM_offset_0_alias,@"STO_CUDA_RESERVED_SHARED STV_DEFAULT"
__nv_reservedSMEM_offset_0_alias:
	.zero		0
	.zero		64


//--------------------- .nv.constant0._Z6d_GetSiiPdS_PKdS_d --------------------------
	.section	.nv.constant0._Z6d_GetSiiPdS_PKdS_d,"a",@progbits
	.sectionflags	@""
	.align	4
.nv.constant0._Z6d_GetSiiPdS_PKdS_d:
	.zero		944


//--------------------- SYMBOLS --------------------------

	.type		.nv.reservedSmem.offset0,@object
	.size		.nv.reservedSmem.offset0,0x4
